//
// Generated by NVIDIA NVVM Compiler
//
// Compiler Build ID: CL-36424714
// Cuda compilation tools, release 13.0, V13.0.88
// Based on NVVM 20.0.0
//

.version 9.0
.target sm_100
.address_size 64

	// .globl	_Z8row_sumsPKfPfm

.visible .entry _Z8row_sumsPKfPfm(
	.param .u64 .ptr .align 1 _Z8row_sumsPKfPfm_param_0,
	.param .u64 .ptr .align 1 _Z8row_sumsPKfPfm_param_1,
	.param .u64 _Z8row_sumsPKfPfm_param_2
)
{
	.reg .pred 	%p<10>;
	.reg .b32 	%r<5>;
	.reg .b32 	%f<82>;
	.reg .b64 	%rd<47>;

	ld.param.u64 	%rd25, [_Z8row_sumsPKfPfm_param_0];
	ld.param.u64 	%rd23, [_Z8row_sumsPKfPfm_param_1];
	ld.param.u64 	%rd24, [_Z8row_sumsPKfPfm_param_2];
	cvta.to.global.u64 	%rd1, %rd25;
	mov.u32 	%r1, %ctaid.x;
	mov.u32 	%r2, %ntid.x;
	mov.u32 	%r3, %tid.x;
	mad.lo.s32 	%r4, %r1, %r2, %r3;
	cvt.s64.s32 	%rd2, %r4;
	setp.le.u64 	%p1, %rd24, %rd2;
	@%p1 bra 	$L__BB0_14;
	mul.lo.s64 	%rd3, %rd24, %rd2;
	and.b64  	%rd4, %rd24, 15;
	setp.lt.u64 	%p2, %rd24, 16;
	mov.f32 	%f81, 0f00000000;
	mov.b64 	%rd43, 0;
	@%p2 bra 	$L__BB0_4;
	and.b64  	%rd43, %rd24, -16;
	shl.b64 	%rd27, %rd3, 2;
	add.s64 	%rd28, %rd27, %rd1;
	add.s64 	%rd40, %rd28, 32;
	mov.f32 	%f81, 0f00000000;
	mov.u64 	%rd41, %rd43;
$L__BB0_3:
	.pragma "nounroll";
	ld.global.f32 	%f17, [%rd40+-32];
	add.f32 	%f18, %f81, %f17;
	ld.global.f32 	%f19, [%rd40+-28];
	add.f32 	%f20, %f18, %f19;
	ld.global.f32 	%f21, [%rd40+-24];
	add.f32 	%f22, %f20, %f21;
	ld.global.f32 	%f23, [%rd40+-20];
	add.f32 	%f24, %f22, %f23;
	ld.global.f32 	%f25, [%rd40+-16];
	add.f32 	%f26, %f24, %f25;
	ld.global.f32 	%f27, [%rd40+-12];
	add.f32 	%f28, %f26, %f27;
	ld.global.f32 	%f29, [%rd40+-8];
	add.f32 	%f30, %f28, %f29;
	ld.global.f32 	%f31, [%rd40+-4];
	add.f32 	%f32, %f30, %f31;
	ld.global.f32 	%f33, [%rd40];
	add.f32 	%f34, %f32, %f33;
	ld.global.f32 	%f35, [%rd40+4];
	add.f32 	%f36, %f34, %f35;
	ld.global.f32 	%f37, [%rd40+8];
	add.f32 	%f38, %f36, %f37;
	ld.global.f32 	%f39, [%rd40+12];
	add.f32 	%f40, %f38, %f39;
	ld.global.f32 	%f41, [%rd40+16];
	add.f32 	%f42, %f40, %f41;
	ld.global.f32 	%f43, [%rd40+20];
	add.f32 	%f44, %f42, %f43;
	ld.global.f32 	%f45, [%rd40+24];
	add.f32 	%f46, %f44, %f45;
	ld.global.f32 	%f47, [%rd40+28];
	add.f32 	%f81, %f46, %f47;
	add.s64 	%rd41, %rd41, -16;
	add.s64 	%rd40, %rd40, 64;
	setp.ne.s64 	%p3, %rd41, 0;
	@%p3 bra 	$L__BB0_3;
$L__BB0_4:
	setp.eq.s64 	%p4, %rd4, 0;
	@%p4 bra 	$L__BB0_13;
	and.b64  	%rd12, %rd24, 7;
	setp.lt.u64 	%p5, %rd4, 8;
	@%p5 bra 	$L__BB0_7;
	add.s64 	%rd29, %rd43, %rd3;
	shl.b64 	%rd30, %rd29, 2;
	add.s64 	%rd31, %rd1, %rd30;
	ld.global.f32 	%f49, [%rd31];
	add.f32 	%f50, %f81, %f49;
	ld.global.f32 	%f51, [%rd31+4];
	add.f32 	%f52, %f50, %f51;
	ld.global.f32 	%f53, [%rd31+8];
	add.f32 	%f54, %f52, %f53;
	ld.global.f32 	%f55, [%rd31+12];
	add.f32 	%f56, %f54, %f55;
	ld.global.f32 	%f57, [%rd31+16];
	add.f32 	%f58, %f56, %f57;
	ld.global.f32 	%f59, [%rd31+20];
	add.f32 	%f60, %f58, %f59;
	ld.global.f32 	%f61, [%rd31+24];
	add.f32 	%f62, %f60, %f61;
	ld.global.f32 	%f63, [%rd31+28];
	add.f32 	%f81, %f62, %f63;
	add.s64 	%rd43, %rd43, 8;
$L__BB0_7:
	setp.eq.s64 	%p6, %rd12, 0;
	@%p6 bra 	$L__BB0_13;
	and.b64  	%rd45, %rd24, 3;
	setp.lt.u64 	%p7, %rd12, 4;
	@%p7 bra 	$L__BB0_10;
	add.s64 	%rd32, %rd43, %rd3;
	shl.b64 	%rd33, %rd32, 2;
	add.s64 	%rd34, %rd1, %rd33;
	ld.global.f32 	%f65, [%rd34];
	add.f32 	%f66, %f81, %f65;
	ld.global.f32 	%f67, [%rd34+4];
	add.f32 	%f68, %f66, %f67;
	ld.global.f32 	%f69, [%rd34+8];
	add.f32 	%f70, %f68, %f69;
	ld.global.f32 	%f71, [%rd34+12];
	add.f32 	%f81, %f70, %f71;
	add.s64 	%rd43, %rd43, 4;
$L__BB0_10:
	setp.eq.s64 	%p8, %rd45, 0;
	@%p8 bra 	$L__BB0_13;
	add.s64 	%rd35, %rd43, %rd3;
	shl.b64 	%rd36, %rd35, 2;
	add.s64 	%rd46, %rd1, %rd36;
$L__BB0_12:
	.pragma "nounroll";
	ld.global.f32 	%f72, [%rd46];
	add.f32 	%f81, %f81, %f72;
	add.s64 	%rd46, %rd46, 4;
	add.s64 	%rd45, %rd45, -1;
	setp.ne.s64 	%p9, %rd45, 0;
	@%p9 bra 	$L__BB0_12;
$L__BB0_13:
	cvta.to.global.u64 	%rd37, %rd23;
	shl.b64 	%rd38, %rd2, 2;
	add.s64 	%rd39, %rd37, %rd38;
	st.global.f32 	[%rd39], %f81;
$L__BB0_14:
	ret;

}
	// .globl	_Z11column_sumsPKfPfm
.visible .entry _Z11column_sumsPKfPfm(
	.param .u64 .ptr .align 1 _Z11column_sumsPKfPfm_param_0,
	.param .u64 .ptr .align 1 _Z11column_sumsPKfPfm_param_1,
	.param .u64 _Z11column_sumsPKfPfm_param_2
)
{
	.reg .pred 	%p<10>;
	.reg .b32 	%r<5>;
	.reg .b32 	%f<82>;
	.reg .b64 	%rd<76>;

	ld.param.u64 	%rd27, [_Z11column_sumsPKfPfm_param_0];
	ld.param.u64 	%rd25, [_Z11column_sumsPKfPfm_param_1];
	ld.param.u64 	%rd26, [_Z11column_sumsPKfPfm_param_2];
	cvta.to.global.u64 	%rd1, %rd27;
	mov.u32 	%r1, %ctaid.x;
	mov.u32 	%r2, %ntid.x;
	mov.u32 	%r3, %tid.x;
	mad.lo.s32 	%r4, %r1, %r2, %r3;
	cvt.s64.s32 	%rd2, %r4;
	setp.le.u64 	%p1, %rd26, %rd2;
	@%p1 bra 	$L__BB1_14;
	add.s64 	%rd29, %rd26, -1;
	and.b64  	%rd3, %rd26, 15;
	setp.lt.u64 	%p2, %rd29, 15;
	mov.f32 	%f81, 0f00000000;
	mov.b64 	%rd72, 0;
	@%p2 bra 	$L__BB1_4;
	and.b64  	%rd72, %rd26, -16;
	shl.b64 	%rd30, %rd2, 2;
	add.s64 	%rd69, %rd1, %rd30;
	shl.b64 	%rd6, %rd26, 6;
	shl.b64 	%rd7, %rd26, 2;
	mov.f32 	%f81, 0f00000000;
	mov.u64 	%rd70, %rd72;
$L__BB1_3:
	.pragma "nounroll";
	ld.global.f32 	%f17, [%rd69];
	add.f32 	%f18, %f81, %f17;
	add.s64 	%rd31, %rd69, %rd7;
	ld.global.f32 	%f19, [%rd31];
	add.f32 	%f20, %f18, %f19;
	add.s64 	%rd32, %rd31, %rd7;
	ld.global.f32 	%f21, [%rd32];
	add.f32 	%f22, %f20, %f21;
	add.s64 	%rd33, %rd32, %rd7;
	ld.global.f32 	%f23, [%rd33];
	add.f32 	%f24, %f22, %f23;
	add.s64 	%rd34, %rd33, %rd7;
	ld.global.f32 	%f25, [%rd34];
	add.f32 	%f26, %f24, %f25;
	add.s64 	%rd35, %rd34, %rd7;
	ld.global.f32 	%f27, [%rd35];
	add.f32 	%f28, %f26, %f27;
	add.s64 	%rd36, %rd35, %rd7;
	ld.global.f32 	%f29, [%rd36];
	add.f32 	%f30, %f28, %f29;
	add.s64 	%rd37, %rd36, %rd7;
	ld.global.f32 	%f31, [%rd37];
	add.f32 	%f32, %f30, %f31;
	add.s64 	%rd38, %rd37, %rd7;
	ld.global.f32 	%f33, [%rd38];
	add.f32 	%f34, %f32, %f33;
	add.s64 	%rd39, %rd38, %rd7;
	ld.global.f32 	%f35, [%rd39];
	add.f32 	%f36, %f34, %f35;
	add.s64 	%rd40, %rd39, %rd7;
	ld.global.f32 	%f37, [%rd40];
	add.f32 	%f38, %f36, %f37;
	add.s64 	%rd41, %rd40, %rd7;
	ld.global.f32 	%f39, [%rd41];
	add.f32 	%f40, %f38, %f39;
	add.s64 	%rd42, %rd41, %rd7;
	ld.global.f32 	%f41, [%rd42];
	add.f32 	%f42, %f40, %f41;
	add.s64 	%rd43, %rd42, %rd7;
	ld.global.f32 	%f43, [%rd43];
	add.f32 	%f44, %f42, %f43;
	add.s64 	%rd44, %rd43, %rd7;
	ld.global.f32 	%f45, [%rd44];
	add.f32 	%f46, %f44, %f45;
	add.s64 	%rd45, %rd44, %rd7;
	ld.global.f32 	%f47, [%rd45];
	add.f32 	%f81, %f46, %f47;
	add.s64 	%rd70, %rd70, -16;
	add.s64 	%rd69, %rd69, %rd6;
	setp.ne.s64 	%p3, %rd70, 0;
	@%p3 bra 	$L__BB1_3;
$L__BB1_4:
	setp.eq.s64 	%p4, %rd3, 0;
	@%p4 bra 	$L__BB1_13;
	and.b64  	%rd13, %rd26, 7;
	setp.lt.u64 	%p5, %rd3, 8;
	@%p5 bra 	$L__BB1_7;
	mad.lo.s64 	%rd46, %rd72, %rd26, %rd2;
	shl.b64 	%rd47, %rd46, 2;
	add.s64 	%rd48, %rd1, %rd47;
	ld.global.f32 	%f49, [%rd48];
	add.f32 	%f50, %f81, %f49;
	shl.b64 	%rd49, %rd26, 2;
	add.s64 	%rd50, %rd48, %rd49;
	ld.global.f32 	%f51, [%rd50];
	add.f32 	%f52, %f50, %f51;
	add.s64 	%rd51, %rd50, %rd49;
	ld.global.f32 	%f53, [%rd51];
	add.f32 	%f54, %f52, %f53;
	add.s64 	%rd52, %rd51, %rd49;
	ld.global.f32 	%f55, [%rd52];
	add.f32 	%f56, %f54, %f55;
	add.s64 	%rd53, %rd52, %rd49;
	ld.global.f32 	%f57, [%rd53];
	add.f32 	%f58, %f56, %f57;
	add.s64 	%rd54, %rd53, %rd49;
	ld.global.f32 	%f59, [%rd54];
	add.f32 	%f60, %f58, %f59;
	add.s64 	%rd55, %rd54, %rd49;
	ld.global.f32 	%f61, [%rd55];
	add.f32 	%f62, %f60, %f61;
	add.s64 	%rd56, %rd55, %rd49;
	ld.global.f32 	%f63, [%rd56];
	add.f32 	%f81, %f62, %f63;
	add.s64 	%rd72, %rd72, 8;
$L__BB1_7:
	setp.eq.s64 	%p6, %rd13, 0;
	@%p6 bra 	$L__BB1_13;
	and.b64  	%rd74, %rd26, 3;
	setp.lt.u64 	%p7, %rd13, 4;
	@%p7 bra 	$L__BB1_10;
	mad.lo.s64 	%rd57, %rd72, %rd26, %rd2;
	shl.b64 	%rd58, %rd57, 2;
	add.s64 	%rd59, %rd1, %rd58;
	ld.global.f32 	%f65, [%rd59];
	add.f32 	%f66, %f81, %f65;
	shl.b64 	%rd60, %rd26, 2;
	add.s64 	%rd61, %rd59, %rd60;
	ld.global.f32 	%f67, [%rd61];
	add.f32 	%f68, %f66, %f67;
	add.s64 	%rd62, %rd61, %rd60;
	ld.global.f32 	%f69, [%rd62];
	add.f32 	%f70, %f68, %f69;
	add.s64 	%rd63, %rd62, %rd60;
	ld.global.f32 	%f71, [%rd63];
	add.f32 	%f81, %f70, %f71;
	add.s64 	%rd72, %rd72, 4;
$L__BB1_10:
	setp.eq.s64 	%p8, %rd74, 0;
	@%p8 bra 	$L__BB1_13;
	mad.lo.s64 	%rd64, %rd72, %rd26, %rd2;
	shl.b64 	%rd65, %rd64, 2;
	add.s64 	%rd75, %rd1, %rd65;
	shl.b64 	%rd20, %rd26, 2;
$L__BB1_12:
	.pragma "nounroll";
	ld.global.f32 	%f72, [%rd75];
	add.f32 	%f81, %f81, %f72;
	add.s64 	%rd75, %rd75, %rd20;
	add.s64 	%rd74, %rd74, -1;
	setp.ne.s64 	%p9, %rd74, 0;
	@%p9 bra 	$L__BB1_12;
$L__BB1_13:
	cvta.to.global.u64 	%rd66, %rd25;
	shl.b64 	%rd67, %rd2, 2;
	add.s64 	%rd68, %rd66, %rd67;
	st.global.f32 	[%rd68], %f81;
$L__BB1_14:
	ret;

}


// ===== COMPILED SASS (sm_100) =====

	.target	sm_100

	.elftype	@"ET_EXEC"


//--------------------- .note.nv.tkinfo           --------------------------
	.section	.note.nv.tkinfo,"",@"SHT_NOTE"
	.sectionflags	@"SHF_NOTE_NV_TKINFO"
	.tkinfo
        /*0018*/ 	.word	0x00000002
        /*0030*/ 	.string	""
        /*0030*/ 	.string	"ptxas"
        /*0030*/ 	.string	"Cuda compilation tools, release 13.0, V13.0.88"
        /*0030*/ 	.string	"Build cuda_13.0.r13.0/compiler.36424714_0"
        /*0030*/ 	.string	"-arch sm_100 -m 64 "



//--------------------- .note.nv.cuinfo           --------------------------
	.section	.note.nv.cuinfo,"",@"SHT_NOTE"
	.sectionflags	@"SHF_NOTE_NV_CUINFO"
        /*0018*/ 	.short	0x0002
        /*001a*/ 	.short	0x0064
        /*001c*/ 	.short	0x0082
	.zero		2


//--------------------- .nv.info                  --------------------------
	.section	.nv.info,"",@"SHT_CUDA_INFO"
	.align	4


	//----- nvinfo : EIATTR_REGCOUNT
	.align		4
        /*0000*/ 	.byte	0x04, 0x2f
        /*0002*/ 	.short	(.L_1 - .L_0)
	.align		4
.L_0:
        /*0004*/ 	.word	index@(_Z8row_sumsPKfPfm)
        /*0008*/ 	.word	0x0000001e


	//----- nvinfo : EIATTR_FRAME_SIZE
	.align		4
.L_1:
        /*000c*/ 	.byte	0x04, 0x11
        /*000e*/ 	.short	(.L_3 - .L_2)
	.align		4
.L_2:
        /*0010*/ 	.word	index@(_Z8row_sumsPKfPfm)
        /*0014*/ 	.word	0x00000000


	//----- nvinfo : EIATTR_REGCOUNT
	.align		4
.L_3:
        /*0018*/ 	.byte	0x04, 0x2f
        /*001a*/ 	.short	(.L_5 - .L_4)
	.align		4
.L_4:
        /*001c*/ 	.word	index@(_Z11column_sumsPKfPfm)
        /*0020*/ 	.word	0x00000020


	//----- nvinfo : EIATTR_FRAME_SIZE
	.align		4
.L_5:
        /*0024*/ 	.byte	0x04, 0x11
        /*0026*/ 	.short	(.L_7 - .L_6)
	.align		4
.L_6:
        /*0028*/ 	.word	index@(_Z11column_sumsPKfPfm)
        /*002c*/ 	.word	0x00000000


	//----- nvinfo : EIATTR_MIN_STACK_SIZE
	.align		4
.L_7:
        /*0030*/ 	.byte	0x04, 0x12
        /*0032*/ 	.short	(.L_9 - .L_8)
	.align		4
.L_8:
        /*0034*/ 	.word	index@(_Z11column_sumsPKfPfm)
        /*0038*/ 	.word	0x00000000


	//----- nvinfo : EIATTR_MIN_STACK_SIZE
	.align		4
.L_9:
        /*003c*/ 	.byte	0x04, 0x12
        /*003e*/ 	.short	(.L_11 - .L_10)
	.align		4
.L_10:
        /*0040*/ 	.word	index@(_Z8row_sumsPKfPfm)
        /*0044*/ 	.word	0x00000000
.L_11:


//--------------------- .nv.compat                --------------------------
	.section	.nv.compat,"",@"SHT_CUDA_COMPAT_INFO"
	.align	4
        /*0000*/ 	.byte	0x02, 0x09, 0x00, 0x00, 0x02, 0x02, 0x01, 0x00, 0x02, 0x05, 0x05, 0x00, 0x03, 0x07, 0x01, 0x01
        /*0010*/ 	.byte	0x02, 0x03, 0x00, 0x00, 0x02, 0x06, 0x01, 0x00, 0x04, 0x0b, 0x08, 0x00, 0x09, 0x00, 0x00, 0x00
        /*0020*/ 	.byte	0x00, 0x00, 0x00, 0x00


//--------------------- .nv.info._Z11column_sumsPKfPfm --------------------------
	.section	.nv.info._Z11column_sumsPKfPfm,"",@"SHT_CUDA_INFO"
	.sectionflags	@""
	.align	4


	//----- nvinfo : EIATTR_CUDA_API_VERSION
	.align		4
        /*0000*/ 	.byte	0x04, 0x37
        /*0002*/ 	.short	(.L_13 - .L_12)
.L_12:
        /*0004*/ 	.word	0x00000082


	//----- nvinfo : EIATTR_KPARAM_INFO
	.align		4
.L_13:
        /*0008*/ 	.byte	0x04, 0x17
        /*000a*/ 	.short	(.L_15 - .L_14)
.L_14:
        /*000c*/ 	.word	0x00000000
        /*0010*/ 	.short	0x0002
        /*0012*/ 	.short	0x0010
        /*0014*/ 	.byte	0x00, 0xf0, 0x21, 0x00


	//----- nvinfo : EIATTR_KPARAM_INFO
	.align		4
.L_15:
        /*0018*/ 	.byte	0x04, 0x17
        /*001a*/ 	.short	(.L_17 - .L_16)
.L_16:
        /*001c*/ 	.word	0x00000000
        /*0020*/ 	.short	0x0001
        /*0022*/ 	.short	0x0008
        /*0024*/ 	.byte	0x00, 0xf5, 0x21, 0x00


	//----- nvinfo : EIATTR_KPARAM_INFO
	.align		4
.L_17:
        /*0028*/ 	.byte	0x04, 0x17
        /*002a*/ 	.short	(.L_19 - .L_18)
.L_18:
        /*002c*/ 	.word	0x00000000
        /*0030*/ 	.short	0x0000
        /*0032*/ 	.short	0x0000
        /*0034*/ 	.byte	0x00, 0xf5, 0x21, 0x00


	//----- nvinfo : EIATTR_SPARSE_MMA_MASK
	.align		4
.L_19:
        /*0038*/ 	.byte	0x03, 0x50
        /*003a*/ 	.short	0x0000


	//----- nvinfo : EIATTR_MAXREG_COUNT
	.align		4
        /*003c*/ 	.byte	0x03, 0x1b
        /*003e*/ 	.short	0x00ff


	//----- nvinfo : EIATTR_MERCURY_ISA_VERSION
	.align		4
        /*0040*/ 	.byte	0x03, 0x5f
        /*0042*/ 	.short	0x0101


	//----- nvinfo : EIATTR_VRC_CTA_INIT_COUNT
	.align		4
        /*0044*/ 	.byte	0x02, 0x4a
	.zero		1
	.zero		1


	//----- nvinfo : EIATTR_EXIT_INSTR_OFFSETS
	.align		4
        /*0048*/ 	.byte	0x04, 0x1c
        /*004a*/ 	.short	(.L_21 - .L_20)


	//   ....[0]....
.L_20:
        /*004c*/ 	.word	0x00000090


	//   ....[1]....
        /*0050*/ 	.word	0x00000d30


	//----- nvinfo : EIATTR_CBANK_PARAM_SIZE
	.align		4
.L_21:
        /*0054*/ 	.byte	0x03, 0x19
        /*0056*/ 	.short	0x0018


	//----- nvinfo : EIATTR_PARAM_CBANK
	.align		4
        /*0058*/ 	.byte	0x04, 0x0a
        /*005a*/ 	.short	(.L_23 - .L_22)
	.align		4
.L_22:
        /*005c*/ 	.word	index@(.nv.constant0._Z11column_sumsPKfPfm)
        /*0060*/ 	.short	0x0380
        /*0062*/ 	.short	0x0018


	//----- nvinfo : EIATTR_SW_WAR
	.align		4
.L_23:
        /*0064*/ 	.byte	0x04, 0x36
        /*0066*/ 	.short	(.L_25 - .L_24)
.L_24:
        /*0068*/ 	.word	0x00000008
.L_25:


//--------------------- .nv.info._Z8row_sumsPKfPfm --------------------------
	.section	.nv.info._Z8row_sumsPKfPfm,"",@"SHT_CUDA_INFO"
	.sectionflags	@""
	.align	4


	//----- nvinfo : EIATTR_CUDA_API_VERSION
	.align		4
        /*0000*/ 	.byte	0x04, 0x37
        /*0002*/ 	.short	(.L_27 - .L_26)
.L_26:
        /*0004*/ 	.word	0x00000082


	//----- nvinfo : EIATTR_KPARAM_INFO
	.align		4
.L_27:
        /*0008*/ 	.byte	0x04, 0x17
        /*000a*/ 	.short	(.L_29 - .L_28)
.L_28:
        /*000c*/ 	.word	0x00000000
        /*0010*/ 	.short	0x0002
        /*0012*/ 	.short	0x0010
        /*0014*/ 	.byte	0x00, 0xf0, 0x21, 0x00


	//----- nvinfo : EIATTR_KPARAM_INFO
	.align		4
.L_29:
        /*0018*/ 	.byte	0x04, 0x17
        /*001a*/ 	.short	(.L_31 - .L_30)
.L_30:
        /*001c*/ 	.word	0x00000000
        /*0020*/ 	.short	0x0001
        /*0022*/ 	.short	0x0008
        /*0024*/ 	.byte	0x00, 0xf5, 0x21, 0x00


	//----- nvinfo : EIATTR_KPARAM_INFO
	.align		4
.L_31:
        /*0028*/ 	.byte	0x04, 0x17
        /*002a*/ 	.short	(.L_33 - .L_32)
.L_32:
        /*002c*/ 	.word	0x00000000
        /*0030*/ 	.short	0x0000
        /*0032*/ 	.short	0x0000
        /*0034*/ 	.byte	0x00, 0xf5, 0x21, 0x00


	//----- nvinfo : EIATTR_SPARSE_MMA_MASK
	.align		4
.L_33:
        /*0038*/ 	.byte	0x03, 0x50
        /*003a*/ 	.short	0x0000


	//----- nvinfo : EIATTR_MAXREG_COUNT
	.align		4
        /*003c*/ 	.byte	0x03, 0x1b
        /*003e*/ 	.short	0x00ff


	//----- nvinfo : EIATTR_MERCURY_ISA_VERSION
	.align		4
        /*0040*/ 	.byte	0x03, 0x5f
        /*0042*/ 	.short	0x0101


	//----- nvinfo : EIATTR_VRC_CTA_INIT_COUNT
	.align		4
        /*0044*/ 	.byte	0x02, 0x4a
	.zero		1
	.zero		1


	//----- nvinfo : EIATTR_EXIT_INSTR_OFFSETS
	.align		4
        /*0048*/ 	.byte	0x04, 0x1c
        /*004a*/ 	.short	(.L_35 - .L_34)


	//   ....[0]....
.L_34:
        /*004c*/ 	.word	0x00000090


	//   ....[1]....
        /*0050*/ 	.word	0x00000910


	//----- nvinfo : EIATTR_CBANK_PARAM_SIZE
	.align		4
.L_35:
        /*0054*/ 	.byte	0x03, 0x19
        /*0056*/ 	.short	0x0018


	//----- nvinfo : EIATTR_PARAM_CBANK
	.align		4
        /*0058*/ 	.byte	0x04, 0x0a
        /*005a*/ 	.short	(.L_37 - .L_36)
	.align		4
.L_36:
        /*005c*/ 	.word	index@(.nv.constant0._Z8row_sumsPKfPfm)
        /*0060*/ 	.short	0x0380
        /*0062*/ 	.short	0x0018


	//----- nvinfo : EIATTR_SW_WAR
	.align		4
.L_37:
        /*0064*/ 	.byte	0x04, 0x36
        /*0066*/ 	.short	(.L_39 - .L_38)
.L_38:
        /*0068*/ 	.word	0x00000008
.L_39:


//--------------------- .nv.callgraph             --------------------------
	.section	.nv.callgraph,"",@"SHT_CUDA_CALLGRAPH"
	.align	4
	.sectionentsize	8
	.align		4
        /*0000*/ 	.word	0x00000000
	.align		4
        /*0004*/ 	.word	0xffffffff
	.align		4
        /*0008*/ 	.word	0x00000000
	.align		4
        /*000c*/ 	.word	0xfffffffe
	.align		4
        /*0010*/ 	.word	0x00000000
	.align		4
        /*0014*/ 	.word	0xfffffffd
	.align		4
        /*0018*/ 	.word	0x00000000
	.align		4
        /*001c*/ 	.word	0xfffffffc


//--------------------- .text._Z11column_sumsPKfPfm --------------------------
	.section	.text._Z11column_sumsPKfPfm,"ax",@progbits
	.align	128
        .global         _Z11column_sumsPKfPfm
        .type           _Z11column_sumsPKfPfm,@function
        .size           _Z11column_sumsPKfPfm,(.L_x_13 - _Z11column_sumsPKfPfm)
        .other          _Z11column_sumsPKfPfm,@"STO_CUDA_ENTRY STV_DEFAULT"
_Z11column_sumsPKfPfm:
.text._Z11column_sumsPKfPfm:
[----:B------:R-:W-:Y:S01]  /*0000*/  LDC R1, c[0x0][0x37c] ;  /* 0x0000df00ff017b82 */ /* 0x000fe20000000800 */
[----:B------:R-:W0:Y:S07]  /*0010*/  S2R R13, SR_TID.X ;  /* 0x00000000000d7919 */ /* 0x000e2e0000002100 */
[----:B------:R-:W0:Y:S08]  /*0020*/  S2UR UR4, SR_CTAID.X ;  /* 0x00000000000479c3 */ /* 0x000e300000002500 */
[----:B------:R-:W0:Y:S08]  /*0030*/  LDC R12, c[0x0][0x360] ;  /* 0x0000d800ff0c7b82 */ /* 0x000e300000000800 */
[----:B------:R-:W1:Y:S01]  /*0040*/  LDC.64 R10, c[0x0][0x390] ;  /* 0x0000e400ff0a7b82 */ /* 0x000e620000000a00 */
[----:B0-----:R-:W-:-:S05]  /*0050*/  IMAD R12, R12, UR4, R13 ;  /* 0x000000040c0c7c24 */ /* 0x001fca000f8e020d */
[----:B------:R-:W-:Y:S02]  /*0060*/  SHF.R.S32.HI R13, RZ, 0x1f, R12 ;  /* 0x0000001fff0d7819 */ /* 0x000fe4000001140c */
[----:B-1----:R-:W-:-:S04]  /*0070*/  ISETP.GE.U32.AND P0, PT, R12, R10, PT ;  /* 0x0000000a0c00720c */ /* 0x002fc80003f06070 */
[----:B------:R-:W-:-:S13]  /*0080*/  ISETP.GE.U32.AND.EX P0, PT, R13, R11, PT, P0 ;  /* 0x0000000b0d00720c */ /* 0x000fda0003f06100 */
[----:B------:R-:W-:Y:S05]  /*0090*/  @P0 EXIT ;  /* 0x000000000000094d */ /* 0x000fea0003800000 */
[C---:B------:R-:W-:Y:S01]  /*00a0*/  IADD3 R2, P0, PT, R10.reuse, -0x1, RZ ;  /* 0xffffffff0a027810 */ /* 0x040fe20007f1e0ff */
[----:B------:R-:W0:Y:S01]  /*00b0*/  LDCU.64 UR4, c[0x0][0x358] ;  /* 0x00006b00ff0477ac */ /* 0x000e220008000a00 */
[----:B------:R-:W-:Y:S01]  /*00c0*/  LOP3.LUT R0, R10, 0xf, RZ, 0xc0, !PT ;  /* 0x0000000f0a007812 */ /* 0x000fe200078ec0ff */
[----:B------:R-:W-:Y:S01]  /*00d0*/  IMAD.MOV.U32 R5, RZ, RZ, RZ ;  /* 0x000000ffff057224 */ /* 0x000fe200078e00ff */
[----:B------:R-:W-:Y:S02]  /*00e0*/  ISETP.GE.U32.AND P1, PT, R2, 0xf, PT ;  /* 0x0000000f0200780c */ /* 0x000fe40003f26070 */
[----:B------:R-:W-:Y:S02]  /*00f0*/  IADD3.X R2, PT, PT, R11, -0x1, RZ, P0, !PT ;  /* 0xffffffff0b027810 */ /* 0x000fe400007fe4ff */
[----:B------:R-:W-:Y:S02]  /*0100*/  ISETP.NE.U32.AND P0, PT, R0, RZ, PT ;  /* 0x000000ff0000720c */ /* 0x000fe40003f05070 */
[----:B------:R-:W-:-:S02]  /*0110*/  ISETP.GE.U32.AND.EX P1, PT, R2, RZ, PT, P1 ;  /* 0x000000ff0200720c */ /* 0x000fc40003f26110 */
[----:B------:R-:W-:Y:S02]  /*0120*/  CS2R R2, SRZ ;  /* 0x0000000000027805 */ /* 0x000fe4000001ff00 */
[----:B------:R-:W-:-:S09]  /*0130*/  ISETP.NE.AND.EX P0, PT, RZ, RZ, PT, P0 ;  /* 0x000000ffff00720c */ /* 0x000fd20003f05300 */
[----:B0-----:R-:W-:Y:S05]  /*0140*/  @!P1 BRA `(.L_x_0) ;  /* 0x0000000400449947 */ /* 0x001fea0003800000 */
[----:B------:R-:W0:Y:S01]  /*0150*/  LDC R3, c[0x0][0x394] ;  /* 0x0000e500ff037b82 */ /* 0x000e220000000800 */
[----:B------:R-:W1:Y:S01]  /*0160*/  LDCU.64 UR6, c[0x0][0x380] ;  /* 0x00007000ff0677ac */ /* 0x000e620008000a00 */
[C---:B------:R-:W-:Y:S01]  /*0170*/  LOP3.LUT R2, R10.reuse, 0xfffffff0, RZ, 0xc0, !PT ;  /* 0xfffffff00a027812 */ /* 0x040fe200078ec0ff */
[C---:B------:R-:W-:Y:S01]  /*0180*/  IMAD.WIDE.U32 R14, R10.reuse, 0x4, RZ ;  /* 0x000000040a0e7825 */ /* 0x040fe200078e00ff */
[----:B------:R-:W-:-:S03]  /*0190*/  SHF.L.U64.HI R6, R10, 0x6, R11 ;  /* 0x000000060a067819 */ /* 0x000fc6000001020b */
[----:B------:R-:W-:Y:S02]  /*01a0*/  IMAD.SHL.U32 R7, R11, 0x4, RZ ;  /* 0x000000040b077824 */ /* 0x000fe400078e00ff */
[----:B------:R-:W-:Y:S02]  /*01b0*/  IMAD.MOV.U32 R5, RZ, RZ, RZ ;  /* 0x000000ffff057224 */ /* 0x000fe400078e00ff */
[----:B------:R-:W-:Y:S02]  /*01c0*/  IMAD.IADD R7, R15, 0x1, R7 ;  /* 0x000000010f077824 */ /* 0x000fe400078e0207 */
[----:B------:R-:W-:Y:S01]  /*01d0*/  IMAD.MOV.U32 R25, RZ, RZ, R2 ;  /* 0x000000ffff197224 */ /* 0x000fe200078e0002 */
[----:B-1----:R-:W-:-:S04]  /*01e0*/  LEA R8, P1, R12, UR6, 0x2 ;  /* 0x000000060c087c11 */ /* 0x002fc8000f8210ff */
[----:B------:R-:W-:Y:S02]  /*01f0*/  LEA.HI.X R9, R12, UR7, R13, 0x2, P1 ;  /* 0x000000070c097c11 */ /* 0x000fe400088f140d */
[----:B0-----:R-:W-:-:S07]  /*0200*/  MOV R24, R3 ;  /* 0x0000000300187202 */ /* 0x001fce0000000f00 */
.L_x_1:
[-C--:B------:R-:W-:Y:S01]  /*0210*/  IADD3 R16, P1, PT, R8, R14.reuse, RZ ;  /* 0x0000000e08107210 */ /* 0x080fe20007f3e0ff */
[----:B------:R-:W2:Y:S04]  /*0220*/  LDG.E R28, desc[UR4][R8.64] ;  /* 0x00000004081c7981 */ /* 0x000ea8000c1e1900 */
[----:B------:R-:W-:Y:S01]  /*0230*/  IMAD.X R17, R9, 0x1, R7, P1 ;  /* 0x0000000109117824 */ /* 0x000fe200008e0607 */
[----:B------:R-:W-:-:S04]  /*0240*/  IADD3 R18, P1, PT, R16, R14, RZ ;  /* 0x0000000e10127210 */ /* 0x000fc80007f3e0ff */
[----:B------:R0:W3:Y:S01]  /*0250*/  LDG.E R4, desc[UR4][R16.64] ;  /* 0x0000000410047981 */ /* 0x0000e2000c1e1900 */
[----:B------:R-:W-:Y:S01]  /*0260*/  IMAD.X R19, R17, 0x1, R7, P1 ;  /* 0x0000000111137824 */ /* 0x000fe200008e0607 */
[----:B------:R-:W-:-:S04]  /*0270*/  IADD3 R22, P1, PT, R18, R14, RZ ;  /* 0x0000000e12167210 */ /* 0x000fc80007f3e0ff */
[----:B------:R1:W4:Y:S01]  /*0280*/  LDG.E R27, desc[UR4][R18.64] ;  /* 0x00000004121b7981 */ /* 0x000322000c1e1900 */
[----:B------:R-:W-:Y:S01]  /*0290*/  IMAD.X R23, R19, 0x1, R7, P1 ;  /* 0x0000000113177824 */ /* 0x000fe200008e0607 */
[----:B------:R-:W-:-:S04]  /*02a0*/  IADD3 R20, P1, PT, R22, R14, RZ ;  /* 0x0000000e16147210 */ /* 0x000fc80007f3e0ff */
[----:B------:R5:W4:Y:S01]  /*02b0*/  LDG.E R26, desc[UR4][R22.64] ;  /* 0x00000004161a7981 */ /* 0x000b22000c1e1900 */
[----:B------:R-:W-:Y:S01]  /*02c0*/  IMAD.X R21, R23, 0x1, R7, P1 ;  /* 0x0000000117157824 */ /* 0x000fe200008e0607 */
[----:B0-----:R-:W-:-:S04]  /*02d0*/  IADD3 R16, P1, PT, R20, R14, RZ ;  /* 0x0000000e14107210 */ /* 0x001fc80007f3e0ff */
[----:B------:R-:W4:Y:S01]  /*02e0*/  LDG.E R20, desc[UR4][R20.64] ;  /* 0x0000000414147981 */ /* 0x000f22000c1e1900 */
[----:B------:R-:W-:Y:S01]  /*02f0*/  IMAD.X R17, R21, 0x1, R7, P1 ;  /* 0x0000000115117824 */ /* 0x000fe200008e0607 */
[----:B-1----:R-:W-:-:S04]  /*0300*/  IADD3 R18, P1, PT, R16, R14, RZ ;  /* 0x0000000e10127210 */ /* 0x002fc80007f3e0ff */
[----:B------:R-:W-:Y:S01]  /*0310*/  IADD3.X R19, PT, PT, R17, R7, RZ, P1, !PT ;  /* 0x0000000711137210 */ /* 0x000fe20000ffe4ff */
[----:B------:R-:W4:Y:S01]  /*0320*/  LDG.E R16, desc[UR4][R16.64] ;  /* 0x0000000410107981 */ /* 0x000f22000c1e1900 */
[----:B-----5:R-:W-:-:S03]  /*0330*/  IADD3 R22, P1, PT, R18, R14, RZ ;  /* 0x0000000e12167210 */ /* 0x020fc60007f3e0ff */
[----:B------:R-:W5:Y:S02]  /*0340*/  LDG.E R18, desc[UR4][R18.64] ;  /* 0x0000000412127981 */ /* 0x000f64000c1e1900 */
[----:B------:R-:W-:-:S05]  /*0350*/  IMAD.X R23, R19, 0x1, R7, P1 ;  /* 0x0000000113177824 */ /* 0x000fca00008e0607 */
[----:B------:R3:W5:Y:S01]  /*0360*/  LDG.E R17, desc[UR4][R22.64] ;  /* 0x0000000416117981 */ /* 0x000762000c1e1900 */
[----:B--2---:R-:W-:Y:S01]  /*0370*/  FADD R5, R28, R5 ;  /* 0x000000051c057221 */ /* 0x004fe20000000000 */
[----:B------:R-:W-:-:S05]  /*0380*/  IADD3 R28, P1, PT, R22, R14, RZ ;  /* 0x0000000e161c7210 */ /* 0x000fca0007f3e0ff */
[--C-:B------:R-:W-:Y:S02]  /*0390*/  IMAD.X R29, R23, 0x1, R7.reuse, P1 ;  /* 0x00000001171d7824 */ /* 0x100fe400008e0607 */
[----:B---3--:R-:W-:Y:S01]  /*03a0*/  FADD R22, R5, R4 ;  /* 0x0000000405167221 */ /* 0x008fe20000000000 */
[-C--:B------:R-:W-:Y:S02]  /*03b0*/  IADD3 R4, P1, PT, R28, R14.reuse, RZ ;  /* 0x0000000e1c047210 */ /* 0x080fe40007f3e0ff */
[----:B------:R-:W2:Y:S03]  /*03c0*/  LDG.E R21, desc[UR4][R28.64] ;  /* 0x000000041c157981 */ /* 0x000ea6000c1e1900 */
[----:B------:R-:W-:Y:S02]  /*03d0*/  IMAD.X R5, R29, 0x1, R7, P1 ;  /* 0x000000011d057824 */ /* 0x000fe400008e0607 */
[----:B----4-:R-:W-:Y:S01]  /*03e0*/  FADD R27, R22, R27 ;  /* 0x0000001b161b7221 */ /* 0x010fe20000000000 */
[----:B------:R-:W-:-:S02]  /*03f0*/  IADD3 R22, P1, PT, R4, R14, RZ ;  /* 0x0000000e04167210 */ /* 0x000fc40007f3e0ff */
[----:B------:R0:W3:Y:S03]  /*0400*/  LDG.E R4, desc[UR4][R4.64] ;  /* 0x0000000404047981 */ /* 0x0000e6000c1e1900 */
[----:B------:R-:W-:-:S05]  /*0410*/  IMAD.X R23, R5, 0x1, R7, P1 ;  /* 0x0000000105177824 */ /* 0x000fca00008e0607 */
[----:B------:R1:W4:Y:S01]  /*0420*/  LDG.E R19, desc[UR4][R22.64] ;  /* 0x0000000416137981 */ /* 0x000322000c1e1900 */
[----:B0-----:R-:W-:Y:S01]  /*0430*/  FADD R5, R27, R26 ;  /* 0x0000001a1b057221 */ /* 0x001fe20000000000 */
[----:B------:R-:W-:-:S05]  /*0440*/  IADD3 R26, P1, PT, R22, R14, RZ ;  /* 0x0000000e161a7210 */ /* 0x000fca0007f3e0ff */
[----:B------:R-:W-:Y:S01]  /*0450*/  IMAD.X R27, R23, 0x1, R7, P1 ;  /* 0x00000001171b7824 */ /* 0x000fe200008e0607 */
[----:B------:R-:W-:Y:S01]  /*0460*/  IADD3 R28, P1, PT, R26, R14, RZ ;  /* 0x0000000e1a1c7210 */ /* 0x000fe20007f3e0ff */
[----:B------:R-:W-:-:S03]  /*0470*/  FADD R5, R5, R20 ;  /* 0x0000001405057221 */ /* 0x000fc60000000000 */
[----:B------:R-:W-:Y:S01]  /*0480*/  IADD3.X R29, PT, PT, R27, R7, RZ, P1, !PT ;  /* 0x000000071b1d7210 */ /* 0x000fe20000ffe4ff */
[----:B------:R0:W4:Y:S01]  /*0490*/  LDG.E R20, desc[UR4][R26.64] ;  /* 0x000000041a147981 */ /* 0x000122000c1e1900 */
[-C--:B-1----:R-:W-:Y:S01]  /*04a0*/  IADD3 R22, P1, PT, R28, R14.reuse, RZ ;  /* 0x0000000e1c167210 */ /* 0x082fe20007f3e0ff */
[----:B------:R-:W-:Y:S02]  /*04b0*/  FADD R16, R5, R16 ;  /* 0x0000001005107221 */ /* 0x000fe40000000000 */
[----:B------:R-:W4:Y:S02]  /*04c0*/  LDG.E R5, desc[UR4][R28.64] ;  /* 0x000000041c057981 */ /* 0x000f24000c1e1900 */
[----:B------:R-:W-:Y:S02]  /*04d0*/  IMAD.X R23, R29, 0x1, R7, P1 ;  /* 0x000000011d177824 */ /* 0x000fe400008e0607 */
[----:B-----5:R-:W-:Y:S01]  /*04e0*/  FADD R16, R16, R18 ;  /* 0x0000001210107221 */ /* 0x020fe20000000000 */
[----:B0-----:R-:W-:-:S02]  /*04f0*/  IADD3 R26, P1, PT, R22, R14, RZ ;  /* 0x0000000e161a7210 */ /* 0x001fc40007f3e0ff */
[----:B------:R0:W5:Y:S03]  /*0500*/  LDG.E R18, desc[UR4][R22.64] ;  /* 0x0000000416127981 */ /* 0x000166000c1e1900 */
[----:B------:R-:W-:Y:S02]  /*0510*/  IMAD.X R27, R23, 0x1, R7, P1 ;  /* 0x00000001171b7824 */ /* 0x000fe400008e0607 */
[----:B0-----:R-:W-:Y:S01]  /*0520*/  FADD R22, R16, R17 ;  /* 0x0000001110167221 */ /* 0x001fe20000000000 */
[----:B------:R-:W-:Y:S02]  /*0530*/  IADD3 R16, P1, PT, R26, R14, RZ ;  /* 0x0000000e1a107210 */ /* 0x000fe40007f3e0ff */
[----:B------:R-:W5:Y:S03]  /*0540*/  LDG.E R26, desc[UR4][R26.64] ;  /* 0x000000041a1a7981 */ /* 0x000f66000c1e1900 */
[----:B------:R-:W-:-:S05]  /*0550*/  IMAD.X R17, R27, 0x1, R7, P1 ;  /* 0x000000011b117824 */ /* 0x000fca00008e0607 */
[----:B------:R-:W5:Y:S01]  /*0560*/  LDG.E R16, desc[UR4][R16.64] ;  /* 0x0000000410107981 */ /* 0x000f62000c1e1900 */
[----:B------:R-:W-:-:S04]  /*0570*/  IADD3 R25, P1, PT, R25, -0x10, RZ ;  /* 0xfffffff019197810 */ /* 0x000fc80007f3e0ff */
[----:B------:R-:W-:Y:S02]  /*0580*/  IADD3.X R24, PT, PT, R24, -0x1, RZ, P1, !PT ;  /* 0xffffffff18187810 */ /* 0x000fe40000ffe4ff */
[----:B------:R-:W-:-:S04]  /*0590*/  ISETP.NE.U32.AND P1, PT, R25, RZ, PT ;  /* 0x000000ff1900720c */ /* 0x000fc80003f25070 */
[----:B------:R-:W-:Y:S02]  /*05a0*/  ISETP.NE.AND.EX P1, PT, R24, RZ, PT, P1 ;  /* 0x000000ff1800720c */ /* 0x000fe40003f25310 */
[----:B------:R-:W-:-:S05]  /*05b0*/  LEA R8, P2, R10, R8, 0x6 ;  /* 0x000000080a087211 */ /* 0x000fca00078430ff */
[----:B------:R-:W-:Y:S02]  /*05c0*/  IMAD.X R9, R9, 0x1, R6, P2 ;  /* 0x0000000109097824 */ /* 0x000fe400010e0606 */
[----:B--2---:R-:W-:-:S04]  /*05d0*/  FADD R21, R22, R21 ;  /* 0x0000001516157221 */ /* 0x004fc80000000000 */
[----:B---3--:R-:W-:-:S04]  /*05e0*/  FADD R4, R21, R4 ;  /* 0x0000000415047221 */ /* 0x008fc80000000000 */
[----:B----4-:R-:W-:-:S04]  /*05f0*/  FADD R19, R4, R19 ;  /* 0x0000001304137221 */ /* 0x010fc80000000000 */
[----:B------:R-:W-:-:S04]  /*0600*/  FADD R20, R19, R20 ;  /* 0x0000001413147221 */ /* 0x000fc80000000000 */
[----:B------:R-:W-:-:S04]  /*0610*/  FADD R5, R20, R5 ;  /* 0x0000000514057221 */ /* 0x000fc80000000000 */
[----:B-----5:R-:W-:-:S04]  /*0620*/  FADD R5, R5, R18 ;  /* 0x0000001205057221 */ /* 0x020fc80000000000 */
[----:B------:R-:W-:-:S04]  /*0630*/  FADD R5, R5, R26 ;  /* 0x0000001a05057221 */ /* 0x000fc80000000000 */
[----:B------:R-:W-:Y:S01]  /*0640*/  FADD R5, R5, R16 ;  /* 0x0000001005057221 */ /* 0x000fe20000000000 */
[----:B------:R-:W-:Y:S06]  /*0650*/  @P1 BRA `(.L_x_1) ;  /* 0xfffffff800ec1947 */ /* 0x000fec000383ffff */
.L_x_0:
[----:B------:R-:W-:Y:S05]  /*0660*/  @!P0 BRA `(.L_x_2) ;  /* 0x0000000400a08947 */ /* 0x000fea0003800000 */
[----:B------:R-:W-:Y:S02]  /*0670*/  ISETP.GE.U32.AND P1, PT, R0, 0x8, PT ;  /* 0x000000080000780c */ /* 0x000fe40003f26070 */
[----:B------:R-:W-:Y:S02]  /*0680*/  LOP3.LUT R24, R10, 0x7, RZ, 0xc0, !PT ;  /* 0x000000070a187812 */ /* 0x000fe400078ec0ff */
[----:B------:R-:W-:Y:S02]  /*0690*/  ISETP.GE.U32.AND.EX P1, PT, RZ, RZ, PT, P1 ;  /* 0x000000ffff00720c */ /* 0x000fe40003f26110 */
[----:B------:R-:W-:-:S04]  /*06a0*/  ISETP.NE.U32.AND P0, PT, R24, RZ, PT ;  /* 0x000000ff1800720c */ /* 0x000fc80003f05070 */
[----:B------:R-:W-:-:S07]  /*06b0*/  ISETP.NE.AND.EX P0, PT, RZ, RZ, PT, P0 ;  /* 0x000000ffff00720c */ /* 0x000fce0003f05300 */
[----:B------:R-:W-:Y:S06]  /*06c0*/  @!P1 BRA `(.L_x_3) ;  /* 0x0000000000a49947 */ /* 0x000fec0003800000 */
[----:B------:R-:W0:Y:S01]  /*06d0*/  LDCU.64 UR6, c[0x0][0x380] ;  /* 0x00007000ff0677ac */ /* 0x000e220008000a00 */
[-C--:B------:R-:W-:Y:S01]  /*06e0*/  IMAD R0, R3, R10.reuse, RZ ;  /* 0x0000000a03007224 */ /* 0x080fe200078e02ff */
[----:B------:R-:W-:Y:S01]  /*06f0*/  SHF.L.U64.HI R19, R10, 0x2, R11 ;  /* 0x000000020a137819 */ /* 0x000fe2000001020b */
[----:B------:R-:W-:-:S04]  /*0700*/  IMAD.WIDE.U32 R6, R2, R10, R12 ;  /* 0x0000000a02067225 */ /* 0x000fc800078e000c */
[----:B------:R-:W-:Y:S02]  /*0710*/  IMAD R9, R2, R11, R0 ;  /* 0x0000000b02097224 */ /* 0x000fe400078e0200 */
[----:B------:R-:W-:-:S03]  /*0720*/  IMAD.SHL.U32 R17, R10, 0x4, RZ ;  /* 0x000000040a117824 */ /* 0x000fc600078e00ff */
[----:B------:R-:W-:Y:S02]  /*0730*/  IADD3 R7, PT, PT, R7, R9, RZ ;  /* 0x0000000907077210 */ /* 0x000fe40007ffe0ff */
[----:B0-----:R-:W-:-:S04]  /*0740*/  LEA R26, P2, R6, UR6, 0x2 ;  /* 0x00000006061a7c11 */ /* 0x001fc8000f8410ff */
[----:B------:R-:W-:Y:S02]  /*0750*/  IADD3 R22, P1, PT, R17, R26, RZ ;  /* 0x0000001a11167210 */ /* 0x000fe40007f3e0ff */
[----:B------:R-:W-:Y:S02]  /*0760*/  LEA.HI.X R27, R6, UR7, R7, 0x2, P2 ;  /* 0x00000007061b7c11 */ /* 0x000fe400090f1407 */
[----:B------:R-:W-:-:S03]  /*0770*/  IADD3 R20, P2, PT, R22, R17, RZ ;  /* 0x0000001116147210 */ /* 0x000fc60007f5e0ff */
[----:B------:R-:W-:Y:S01]  /*0780*/  IMAD.X R23, R19, 0x1, R27, P1 ;  /* 0x0000000113177824 */ /* 0x000fe200008e061b */
[----:B------:R-:W2:Y:S01]  /*0790*/  LDG.E R0, desc[UR4][R26.64] ;  /* 0x000000041a007981 */ /* 0x000ea2000c1e1900 */
[-C--:B------:R-:W-:Y:S02]  /*07a0*/  IADD3 R14, P1, PT, R20, R17.reuse, RZ ;  /* 0x00000011140e7210 */ /* 0x080fe40007f3e0ff */
[--C-:B------:R-:W-:Y:S01]  /*07b0*/  IMAD.X R21, R23, 0x1, R19.reuse, P2 ;  /* 0x0000000117157824 */ /* 0x100fe200010e0613 */
[----:B------:R-:W3:Y:S01]  /*07c0*/  LDG.E R4, desc[UR4][R22.64] ;  /* 0x0000000416047981 */ /* 0x000ee2000c1e1900 */
[-C--:B------:R-:W-:Y:S02]  /*07d0*/  IADD3 R6, P2, PT, R14, R17.reuse, RZ ;  /* 0x000000110e067210 */ /* 0x080fe40007f5e0ff */
[----:B------:R-:W-:Y:S01]  /*07e0*/  IMAD.X R15, R21, 0x1, R19, P1 ;  /* 0x00000001150f7824 */ /* 0x000fe200008e0613 */
[----:B------:R-:W4:Y:S01]  /*07f0*/  LDG.E R20, desc[UR4][R20.64] ;  /* 0x0000000414147981 */ /* 0x000f22000c1e1900 */
[----:B------:R-:W-:-:S02]  /*0800*/  IADD3 R8, P1, PT, R6, R17, RZ ;  /* 0x0000001106087210 */ /* 0x000fc40007f3e0ff */
[----:B------:R-:W-:Y:S01]  /*0810*/  IMAD.X R7, R15, 0x1, R19, P2 ;  /* 0x000000010f077824 */ /* 0x000fe200010e0613 */
[----:B------:R-:W5:Y:S01]  /*0820*/  LDG.E R14, desc[UR4][R14.64] ;  /* 0x000000040e0e7981 */ /* 0x000f62000c1e1900 */
[----:B------:R-:W-:-:S03]  /*0830*/  IADD3 R16, P2, PT, R8, R17, RZ ;  /* 0x0000001108107210 */ /* 0x000fc60007f5e0ff */
[----:B------:R-:W-:Y:S01]  /*0840*/  IADD3.X R9, PT, PT, R7, R19, RZ, P1, !PT ;  /* 0x0000001307097210 */ /* 0x000fe20000ffe4ff */
[----:B------:R-:W5:Y:S01]  /*0850*/  LDG.E R6, desc[UR4][R6.64] ;  /* 0x0000000406067981 */ /* 0x000f62000c1e1900 */
[----:B------:R-:W-:-:S03]  /*0860*/  IADD3 R18, P1, PT, R16, R17, RZ ;  /* 0x0000001110127210 */ /* 0x000fc60007f3e0ff */
[--C-:B------:R-:W-:Y:S01]  /*0870*/  IMAD.X R17, R9, 0x1, R19.reuse, P2 ;  /* 0x0000000109117824 */ /* 0x100fe200010e0613 */
[----:B------:R-:W5:Y:S03]  /*0880*/  LDG.E R8, desc[UR4][R8.64] ;  /* 0x0000000408087981 */ /* 0x000f66000c1e1900 */
[----:B------:R-:W-:Y:S01]  /*0890*/  IMAD.X R19, R17, 0x1, R19, P1 ;  /* 0x0000000111137824 */ /* 0x000fe200008e0613 */
[----:B------:R-:W5:Y:S04]  /*08a0*/  LDG.E R16, desc[UR4][R16.64] ;  /* 0x0000000410107981 */ /* 0x000f68000c1e1900 */
[----:B------:R-:W5:Y:S01]  /*08b0*/  LDG.E R18, desc[UR4][R18.64] ;  /* 0x0000000412127981 */ /* 0x000f62000c1e1900 */
[----:B------:R-:W-:-:S05]  /*08c0*/  IADD3 R2, P1, PT, R2, 0x8, RZ ;  /* 0x0000000802027810 */ /* 0x000fca0007f3e0ff */
[----:B------:R-:W-:Y:S02]  /*08d0*/  IMAD.X R3, RZ, RZ, R3, P1 ;  /* 0x000000ffff037224 */ /* 0x000fe400008e0603 */
[----:B--2---:R-:W-:-:S04]  /*08e0*/  FADD R5, R5, R0 ;  /* 0x0000000005057221 */ /* 0x004fc80000000000 */
[----:B---3--:R-:W-:-:S04]  /*08f0*/  FADD R5, R5, R4 ;  /* 0x0000000405057221 */ /* 0x008fc80000000000 */
[----:B----4-:R-:W-:-:S04]  /*0900*/  FADD R5, R5, R20 ;  /* 0x0000001405057221 */ /* 0x010fc80000000000 */
[----:B-----5:R-:W-:-:S04]  /*0910*/  FADD R5, R5, R14 ;  /* 0x0000000e05057221 */ /* 0x020fc80000000000 */
[----:B------:R-:W-:-:S04]  /*0920*/  FADD R5, R5, R6 ;  /* 0x0000000605057221 */ /* 0x000fc80000000000 */
[----:B------:R-:W-:-:S04]  /*0930*/  FADD R5, R5, R8 ;  /* 0x0000000805057221 */ /* 0x000fc80000000000 */
[----:B------:R-:W-:-:S04]  /*0940*/  FADD R5, R5, R16 ;  /* 0x0000001005057221 */ /* 0x000fc80000000000 */
[----:B------:R-:W-:-:S07]  /*0950*/  FADD R5, R5, R18 ;  /* 0x0000001205057221 */ /* 0x000fce0000000000 */
.L_x_3:
[----:B------:R-:W-:Y:S05]  /*0960*/  @!P0 BRA `(.L_x_2) ;  /* 0x0000000000e08947 */ /* 0x000fea0003800000 */
[----:B------:R-:W-:Y:S01]  /*0970*/  ISETP.GE.U32.AND P1, PT, R24, 0x4, PT ;  /* 0x000000041800780c */ /* 0x000fe20003f26070 */
[----:B------:R-:W-:Y:S01]  /*0980*/  IMAD.MOV.U32 R4, RZ, RZ, RZ ;  /* 0x000000ffff047224 */ /* 0x000fe200078e00ff */
[----:B------:R-:W-:Y:S02]  /*0990*/  LOP3.LUT R0, R10, 0x3, RZ, 0xc0, !PT ;  /* 0x000000030a007812 */ /* 0x000fe400078ec0ff */
[----:B------:R-:W-:Y:S02]  /*09a0*/  ISETP.GE.U32.AND.EX P1, PT, RZ, RZ, PT, P1 ;  /* 0x000000ffff00720c */ /* 0x000fe40003f26110 */
[----:B------:R-:W-:-:S04]  /*09b0*/  ISETP.NE.U32.AND P0, PT, R0, RZ, PT ;  /* 0x000000ff0000720c */ /* 0x000fc80003f05070 */
[----:B------:R-:W-:-:S07]  /*09c0*/  ISETP.NE.AND.EX P0, PT, R4, RZ, PT, P0 ;  /* 0x000000ff0400720c */ /* 0x000fce0003f05300 */
[----:B------:R-:W-:Y:S06]  /*09d0*/  @!P1 BRA `(.L_x_4) ;  /* 0x00000000006c9947 */ /* 0x000fec0003800000 */
[----:B------:R-:W0:Y:S01]  /*09e0*/  LDCU.64 UR6, c[0x0][0x380] ;  /* 0x00007000ff0677ac */ /* 0x000e220008000a00 */
[----:B------:R-:W-:Y:S01]  /*09f0*/  MOV R8, R12 ;  /* 0x0000000c00087202 */ /* 0x000fe20000000f00 */
[-C--:B------:R-:W-:Y:S01]  /*0a00*/  IMAD R6, R3, R10.reuse, RZ ;  /* 0x0000000a03067224 */ /* 0x080fe200078e02ff */
[----:B------:R-:W-:Y:S01]  /*0a10*/  SHF.L.U64.HI R17, R10, 0x2, R11 ;  /* 0x000000020a117819 */ /* 0x000fe2000001020b */
[----:B------:R-:W-:Y:S02]  /*0a20*/  IMAD.MOV.U32 R9, RZ, RZ, R13 ;  /* 0x000000ffff097224 */ /* 0x000fe400078e000d */
[C---:B------:R-:W-:Y:S02]  /*0a30*/  IMAD R7, R2.reuse, R11, R6 ;  /* 0x0000000b02077224 */ /* 0x040fe400078e0206 */
[----:B------:R-:W-:-:S04]  /*0a40*/  IMAD.WIDE.U32 R8, R2, R10, R8 ;  /* 0x0000000a02087225 */ /* 0x000fc800078e0008 */
[----:B------:R-:W-:Y:S02]  /*0a50*/  IMAD.SHL.U32 R19, R10, 0x4, RZ ;  /* 0x000000040a137824 */ /* 0x000fe400078e00ff */
[----:B------:R-:W-:Y:S01]  /*0a60*/  IMAD.IADD R7, R9, 0x1, R7 ;  /* 0x0000000109077824 */ /* 0x000fe200078e0207 */
[----:B0-----:R-:W-:-:S04]  /*0a70*/  LEA R14, P2, R8, UR6, 0x2 ;  /* 0x00000006080e7c11 */ /* 0x001fc8000f8410ff */
[----:B------:R-:W-:Y:S02]  /*0a80*/  IADD3 R6, P1, PT, R19, R14, RZ ;  /* 0x0000000e13067210 */ /* 0x000fe40007f3e0ff */
[----:B------:R-:W-:Y:S02]  /*0a90*/  LEA.HI.X R15, R8, UR7, R7, 0x2, P2 ;  /* 0x00000007080f7c11 */ /* 0x000fe400090f1407 */
[----:B------:R-:W-:-:S03]  /*0aa0*/  IADD3 R8, P2, PT, R6, R19, RZ ;  /* 0x0000001306087210 */ /* 0x000fc60007f5e0ff */
[----:B------:R-:W-:Y:S01]  /*0ab0*/  IMAD.X R7, R17, 0x1, R15, P1 ;  /* 0x0000000111077824 */ /* 0x000fe200008e060f */
[----:B------:R-:W2:Y:S01]  /*0ac0*/  LDG.E R14, desc[UR4][R14.64] ;  /* 0x000000040e0e7981 */ /* 0x000ea2000c1e1900 */
[----:B------:R-:W-:-:S03]  /*0ad0*/  IADD3 R16, P1, PT, R8, R19, RZ ;  /* 0x0000001308107210 */ /* 0x000fc60007f3e0ff */
[----:B------:R-:W-:Y:S01]  /*0ae0*/  IADD3.X R9, PT, PT, R7, R17, RZ, P2, !PT ;  /* 0x0000001107097210 */ /* 0x000fe200017fe4ff */
[----:B------:R-:W3:Y:S04]  /*0af0*/  LDG.E R6, desc[UR4][R6.64] ;  /* 0x0000000406067981 */ /* 0x000ee8000c1e1900 */
[----:B------:R-:W-:Y:S01]  /*0b00*/  IMAD.X R17, R9, 0x1, R17, P1 ;  /* 0x0000000109117824 */ /* 0x000fe200008e0611 */
[----:B------:R-:W4:Y:S04]  /*0b10*/  LDG.E R8, desc[UR4][R8.64] ;  /* 0x0000000408087981 */ /* 0x000f28000c1e1900 */
[----:B------:R-:W5:Y:S01]  /*0b20*/  LDG.E R16, desc[UR4][R16.64] ;  /* 0x0000000410107981 */ /* 0x000f62000c1e1900 */
[----:B------:R-:W-:-:S05]  /*0b30*/  IADD3 R2, P1, PT, R2, 0x4, RZ ;  /* 0x0000000402027810 */ /* 0x000fca0007f3e0ff */
[----:B------:R-:W-:Y:S02]  /*0b40*/  IMAD.X R3, RZ, RZ, R3, P1 ;  /* 0x000000ffff037224 */ /* 0x000fe400008e0603 */
[----:B--2---:R-:W-:-:S04]  /*0b50*/  FADD R5, R5, R14 ;  /* 0x0000000e05057221 */ /* 0x004fc80000000000 */
[----:B---3--:R-:W-:-:S04]  /*0b60*/  FADD R5, R5, R6 ;  /* 0x0000000605057221 */ /* 0x008fc80000000000 */
[----:B----4-:R-:W-:-:S04]  /*0b70*/  FADD R5, R5, R8 ;  /* 0x0000000805057221 */ /* 0x010fc80000000000 */
[----:B-----5:R-:W-:-:S07]  /*0b80*/  FADD R5, R5, R16 ;  /* 0x0000001005057221 */ /* 0x020fce0000000000 */
.L_x_4:
[----:B------:R-:W-:Y:S05]  /*0b90*/  @!P0 BRA `(.L_x_2) ;  /* 0x0000000000548947 */ /* 0x000fea0003800000 */
[----:B------:R-:W0:Y:S01]  /*0ba0*/  LDCU.64 UR6, c[0x0][0x380] ;  /* 0x00007000ff0677ac */ /* 0x000e220008000a00 */
[-C--:B------:R-:W-:Y:S02]  /*0bb0*/  IMAD R3, R3, R10.reuse, RZ ;  /* 0x0000000a03037224 */ /* 0x080fe400078e02ff */
[----:B------:R-:W-:Y:S02]  /*0bc0*/  IMAD.MOV.U32 R6, RZ, RZ, R12 ;  /* 0x000000ffff067224 */ /* 0x000fe400078e000c */
[----:B------:R-:W-:Y:S02]  /*0bd0*/  IMAD.MOV.U32 R7, RZ, RZ, R13 ;  /* 0x000000ffff077224 */ /* 0x000fe400078e000d */
[----:B------:R-:W-:Y:S01]  /*0be0*/  IMAD R3, R2, R11, R3 ;  /* 0x0000000b02037224 */ /* 0x000fe200078e0203 */
[----:B------:R-:W-:Y:S01]  /*0bf0*/  SHF.L.U64.HI R11, R10, 0x2, R11 ;  /* 0x000000020a0b7819 */ /* 0x000fe2000001020b */
[----:B------:R-:W-:-:S05]  /*0c00*/  IMAD.WIDE.U32 R6, R2, R10, R6 ;  /* 0x0000000a02067225 */ /* 0x000fca00078e0006 */
[----:B------:R-:W-:Y:S02]  /*0c10*/  IADD3 R3, PT, PT, R7, R3, RZ ;  /* 0x0000000307037210 */ /* 0x000fe40007ffe0ff */
[----:B0-----:R-:W-:-:S04]  /*0c20*/  LEA R9, P0, R6, UR6, 0x2 ;  /* 0x0000000606097c11 */ /* 0x001fc8000f8010ff */
[----:B------:R-:W-:-:S09]  /*0c30*/  LEA.HI.X R6, R6, UR7, R3, 0x2, P0 ;  /* 0x0000000706067c11 */ /* 0x000fd200080f1403 */
.L_x_5:
[----:B------:R-:W-:Y:S02]  /*0c40*/  IMAD.MOV.U32 R2, RZ, RZ, R9 ;  /* 0x000000ffff027224 */ /* 0x000fe400078e0009 */
[----:B------:R-:W-:-:S05]  /*0c50*/  IMAD.MOV.U32 R3, RZ, RZ, R6 ;  /* 0x000000ffff037224 */ /* 0x000fca00078e0006 */
[----:B------:R-:W2:Y:S01]  /*0c60*/  LDG.E R2, desc[UR4][R2.64] ;  /* 0x0000000402027981 */ /* 0x000ea2000c1e1900 */
[----:B------:R-:W-:Y:S02]  /*0c70*/  IADD3 R0, P0, PT, R0, -0x1, RZ ;  /* 0xffffffff00007810 */ /* 0x000fe40007f1e0ff */
[----:B------:R-:W-:Y:S02]  /*0c80*/  LEA R9, P1, R10, R9, 0x2 ;  /* 0x000000090a097211 */ /* 0x000fe400078210ff */
[----:B------:R-:W-:Y:S02]  /*0c90*/  IADD3.X R4, PT, PT, R4, -0x1, RZ, P0, !PT ;  /* 0xffffffff04047810 */ /* 0x000fe400007fe4ff */
[----:B------:R-:W-:Y:S01]  /*0ca0*/  ISETP.NE.U32.AND P0, PT, R0, RZ, PT ;  /* 0x000000ff0000720c */ /* 0x000fe20003f05070 */
[----:B------:R-:W-:-:S03]  /*0cb0*/  IMAD.X R6, R6, 0x1, R11, P1 ;  /* 0x0000000106067824 */ /* 0x000fc600008e060b */
[----:B------:R-:W-:Y:S01]  /*0cc0*/  ISETP.NE.AND.EX P0, PT, R4, RZ, PT, P0 ;  /* 0x000000ff0400720c */ /* 0x000fe20003f05300 */
[----:B--2---:R-:W-:-:S12]  /*0cd0*/  FADD R5, R2, R5 ;  /* 0x0000000502057221 */ /* 0x004fd80000000000 */
[----:B------:R-:W-:Y:S05]  /*0ce0*/  @P0 BRA `(.L_x_5) ;  /* 0xfffffffc00d40947 */ /* 0x000fea000383ffff */
.L_x_2:
[----:B------:R-:W0:Y:S02]  /*0cf0*/  LDCU.64 UR6, c[0x0][0x388] ;  /* 0x00007100ff0677ac */ /* 0x000e240008000a00 */
[----:B0-----:R-:W-:-:S04]  /*0d00*/  LEA R2, P0, R12, UR6, 0x2 ;  /* 0x000000060c027c11 */ /* 0x001fc8000f8010ff */
[----:B------:R-:W-:-:S05]  /*0d10*/  LEA.HI.X R3, R12, UR7, R13, 0x2, P0 ;  /* 0x000000070c037c11 */ /* 0x000fca00080f140d */
[----:B------:R-:W-:Y:S01]  /*0d20*/  STG.E desc[UR4][R2.64], R5 ;  /* 0x0000000502007986 */ /* 0x000fe2000c101904 */
[----:B------:R-:W-:Y:S05]  /*0d30*/  EXIT ;  /* 0x000000000000794d */ /* 0x000fea0003800000 */
.L_x_6:
[----:B------:R-:W-:-:S00]  /*0d40*/  BRA `(.L_x_6) ;  /* 0xfffffffc00fc7947 */ /* 0x000fc0000383ffff */
[----:B------:R-:W-:-:S00]  /*0d50*/  NOP ;  /* 0x0000000000007918 */ /* 0x000fc00000000000 */
        /* <DEDUP_REMOVED lines=10> */
.L_x_13:


//--------------------- .text._Z8row_sumsPKfPfm   --------------------------
	.section	.text._Z8row_sumsPKfPfm,"ax",@progbits
	.align	128
        .global         _Z8row_sumsPKfPfm
        .type           _Z8row_sumsPKfPfm,@function
        .size           _Z8row_sumsPKfPfm,(.L_x_14 - _Z8row_sumsPKfPfm)
        .other          _Z8row_sumsPKfPfm,@"STO_CUDA_ENTRY STV_DEFAULT"
_Z8row_sumsPKfPfm:
.text._Z8row_sumsPKfPfm:
        /* <DEDUP_REMOVED lines=10> */
[----:B------:R-:W-:Y:S01]  /*00a0*/  ISETP.GE.U32.AND P1, PT, R2, 0x10, PT ;  /* 0x000000100200780c */ /* 0x000fe20003f26070 */
[-C--:B------:R-:W-:Y:S01]  /*00b0*/  IMAD R4, R0, R2.reuse, RZ ;  /* 0x0000000200047224 */ /* 0x080fe200078e02ff */
[----:B------:R-:W-:Y:S01]  /*00c0*/  LOP3.LUT R25, R2, 0xf, RZ, 0xc0, !PT ;  /* 0x0000000f02197812 */ /* 0x000fe200078ec0ff */
[----:B------:R-:W0:Y:S01]  /*00d0*/  LDCU.64 UR4, c[0x0][0x358] ;  /* 0x00006b00ff0477ac */ /* 0x000e220008000a00 */
[----:B------:R-:W-:Y:S01]  /*00e0*/  ISETP.GE.U32.AND.EX P1, PT, R3, RZ, PT, P1 ;  /* 0x000000ff0300720c */ /* 0x000fe20003f26110 */
[----:B------:R-:W-:Y:S01]  /*00f0*/  IMAD R11, R9, R3, R4 ;  /* 0x00000003090b7224 */ /* 0x000fe200078e0204 */
[----:B------:R-:W-:Y:S01]  /*0100*/  ISETP.NE.U32.AND P0, PT, R25, RZ, PT ;  /* 0x000000ff1900720c */ /* 0x000fe20003f05070 */
[----:B------:R-:W-:-:S03]  /*0110*/  IMAD.WIDE.U32 R4, R9, R2, RZ ;  /* 0x0000000209047225 */ /* 0x000fc600078e00ff */
[----:B------:R-:W-:Y:S01]  /*0120*/  ISETP.NE.AND.EX P0, PT, RZ, RZ, PT, P0 ;  /* 0x000000ffff00720c */ /* 0x000fe20003f05300 */
[----:B------:R-:W-:Y:S02]  /*0130*/  IMAD.MOV.U32 R10, RZ, RZ, RZ ;  /* 0x000000ffff0a7224 */ /* 0x000fe400078e00ff */
[----:B------:R-:W-:Y:S02]  /*0140*/  IMAD.MOV.U32 R3, RZ, RZ, RZ ;  /* 0x000000ffff037224 */ /* 0x000fe400078e00ff */
[----:B------:R-:W-:Y:S02]  /*0150*/  IMAD.MOV.U32 R8, RZ, RZ, RZ ;  /* 0x000000ffff087224 */ /* 0x000fe400078e00ff */
[----:B------:R-:W-:Y:S01]  /*0160*/  IMAD.IADD R11, R5, 0x1, R11 ;  /* 0x00000001050b7824 */ /* 0x000fe200078e020b */
[----:B------:R-:W-:Y:S06]  /*0170*/  @!P1 BRA `(.L_x_7) ;  /* 0x0000000000c49947 */ /* 0x000fec0003800000 */
[----:B------:R-:W1:Y:S01]  /*0180*/  LDCU.64 UR6, c[0x0][0x380] ;  /* 0x00007000ff0677ac */ /* 0x000e620008000a00 */
[----:B------:R-:W2:Y:S01]  /*0190*/  LDC R8, c[0x0][0x394] ;  /* 0x0000e500ff087b82 */ /* 0x000ea20000000800 */
[----:B------:R-:W-:Y:S01]  /*01a0*/  LOP3.LUT R3, R2, 0xfffffff0, RZ, 0xc0, !PT ;  /* 0xfffffff002037812 */ /* 0x000fe200078ec0ff */
[----:B------:R-:W-:-:S04]  /*01b0*/  HFMA2 R10, -RZ, RZ, 0, 0 ;  /* 0x00000000ff0a7431 */ /* 0x000fc800000001ff */
[----:B------:R-:W-:Y:S01]  /*01c0*/  IMAD.MOV.U32 R14, RZ, RZ, R3 ;  /* 0x000000ffff0e7224 */ /* 0x000fe200078e0003 */
[----:B-1----:R-:W-:-:S04]  /*01d0*/  LEA R6, P1, R4, UR6, 0x2 ;  /* 0x0000000604067c11 */ /* 0x002fc8000f8210ff */
[----:B------:R-:W-:Y:S02]  /*01e0*/  IADD3 R6, P2, PT, R6, 0x20, RZ ;  /* 0x0000002006067810 */ /* 0x000fe40007f5e0ff */
[----:B------:R-:W-:Y:S01]  /*01f0*/  LEA.HI.X R7, R4, UR7, R11, 0x2, P1 ;  /* 0x0000000704077c11 */ /* 0x000fe200088f140b */
[----:B--2---:R-:W-:-:S04]  /*0200*/  IMAD.MOV.U32 R13, RZ, RZ, R8 ;  /* 0x000000ffff0d7224 */ /* 0x004fc800078e0008 */
[----:B------:R-:W-:-:S07]  /*0210*/  IMAD.X R7, RZ, RZ, R7, P2 ;  /* 0x000000ffff077224 */ /* 0x000fce00010e0607 */
.L_x_8:
[----:B0-----:R-:W2:Y:S04]  /*0220*/  LDG.E R27, desc[UR4][R6.64+-0x20] ;  /* 0xffffe004061b7981 */ /* 0x001ea8000c1e1900 */
[----:B------:R-:W3:Y:S04]  /*0230*/  LDG.E R24, desc[UR4][R6.64+-0x1c] ;  /* 0xffffe40406187981 */ /* 0x000ee8000c1e1900 */
[----:B------:R-:W4:Y:S04]  /*0240*/  LDG.E R23, desc[UR4][R6.64+-0x18] ;  /* 0xffffe80406177981 */ /* 0x000f28000c1e1900 */
[----:B------:R-:W5:Y:S04]  /*0250*/  LDG.E R22, desc[UR4][R6.64+-0x14] ;  /* 0xffffec0406167981 */ /* 0x000f68000c1e1900 */
[----:B------:R-:W5:Y:S04]  /*0260*/  LDG.E R12, desc[UR4][R6.64+-0x10] ;  /* 0xfffff004060c7981 */ /* 0x000f68000c1e1900 */
[----:B------:R-:W5:Y:S04]  /*0270*/  LDG.E R21, desc[UR4][R6.64+-0xc] ;  /* 0xfffff40406157981 */ /* 0x000f68000c1e1900 */
[----:B------:R-:W5:Y:S04]  /*0280*/  LDG.E R20, desc[UR4][R6.64+-0x8] ;  /* 0xfffff80406147981 */ /* 0x000f68000c1e1900 */
[----:B------:R-:W5:Y:S04]  /*0290*/  LDG.E R19, desc[UR4][R6.64+-0x4] ;  /* 0xfffffc0406137981 */ /* 0x000f68000c1e1900 */
[----:B------:R-:W5:Y:S04]  /*02a0*/  LDG.E R18, desc[UR4][R6.64] ;  /* 0x0000000406127981 */ /* 0x000f68000c1e1900 */
[----:B------:R-:W5:Y:S04]  /*02b0*/  LDG.E R17, desc[UR4][R6.64+0x4] ;  /* 0x0000040406117981 */ /* 0x000f68000c1e1900 */
[----:B------:R-:W5:Y:S04]  /*02c0*/  LDG.E R16, desc[UR4][R6.64+0x8] ;  /* 0x0000080406107981 */ /* 0x000f68000c1e1900 */
[----:B------:R-:W5:Y:S01]  /*02d0*/  LDG.E R15, desc[UR4][R6.64+0xc] ;  /* 0x00000c04060f7981 */ /* 0x000f62000c1e1900 */
[----:B--2---:R-:W-:-:S03]  /*02e0*/  FADD R27, R27, R10 ;  /* 0x0000000a1b1b7221 */ /* 0x004fc60000000000 */
[----:B------:R-:W2:Y:S01]  /*02f0*/  LDG.E R10, desc[UR4][R6.64+0x10] ;  /* 0x00001004060a7981 */ /* 0x000ea2000c1e1900 */
[----:B---3--:R-:W-:-:S03]  /*0300*/  FADD R26, R27, R24 ;  /* 0x000000181b1a7221 */ /* 0x008fc60000000000 */
[----:B------:R-:W3:Y:S01]  /*0310*/  LDG.E R24, desc[UR4][R6.64+0x14] ;  /* 0x0000140406187981 */ /* 0x000ee2000c1e1900 */
[----:B----4-:R-:W-:-:S03]  /*0320*/  FADD R27, R26, R23 ;  /* 0x000000171a1b7221 */ /* 0x010fc60000000000 */
[----:B------:R-:W4:Y:S01]  /*0330*/  LDG.E R23, desc[UR4][R6.64+0x18] ;  /* 0x0000180406177981 */ /* 0x000f22000c1e1900 */
[----:B-----5:R-:W-:-:S03]  /*0340*/  FADD R27, R27, R22 ;  /* 0x000000161b1b7221 */ /* 0x020fc60000000000 */
[----:B------:R0:W5:Y:S01]  /*0350*/  LDG.E R22, desc[UR4][R6.64+0x1c] ;  /* 0x00001c0406167981 */ /* 0x000162000c1e1900 */
[----:B------:R-:W-:Y:S01]  /*0360*/  IADD3 R14, P1, PT, R14, -0x10, RZ ;  /* 0xfffffff00e0e7810 */ /* 0x000fe20007f3e0ff */
[----:B------:R-:W-:-:S03]  /*0370*/  FADD R12, R27, R12 ;  /* 0x0000000c1b0c7221 */ /* 0x000fc60000000000 */
[----:B------:R-:W-:Y:S01]  /*0380*/  IADD3.X R13, PT, PT, R13, -0x1, RZ, P1, !PT ;  /* 0xffffffff0d0d7810 */ /* 0x000fe20000ffe4ff */
[----:B------:R-:W-:Y:S01]  /*0390*/  FADD R21, R12, R21 ;  /* 0x000000150c157221 */ /* 0x000fe20000000000 */
[----:B------:R-:W-:-:S03]  /*03a0*/  ISETP.NE.U32.AND P1, PT, R14, RZ, PT ;  /* 0x000000ff0e00720c */ /* 0x000fc60003f25070 */
[----:B------:R-:W-:Y:S01]  /*03b0*/  FADD R20, R21, R20 ;  /* 0x0000001415147221 */ /* 0x000fe20000000000 */
[----:B------:R-:W-:Y:S02]  /*03c0*/  ISETP.NE.AND.EX P1, PT, R13, RZ, PT, P1 ;  /* 0x000000ff0d00720c */ /* 0x000fe40003f25310 */
[----:B0-----:R-:W-:Y:S01]  /*03d0*/  IADD3 R6, P2, PT, R6, 0x40, RZ ;  /* 0x0000004006067810 */ /* 0x001fe20007f5e0ff */
[----:B------:R-:W-:-:S03]  /*03e0*/  FADD R19, R20, R19 ;  /* 0x0000001314137221 */ /* 0x000fc60000000000 */
[----:B------:R-:W-:Y:S01]  /*03f0*/  IADD3.X R7, PT, PT, RZ, R7, RZ, P2, !PT ;  /* 0x00000007ff077210 */ /* 0x000fe200017fe4ff */
[----:B------:R-:W-:-:S04]  /*0400*/  FADD R18, R19, R18 ;  /* 0x0000001213127221 */ /* 0x000fc80000000000 */
[----:B------:R-:W-:-:S04]  /*0410*/  FADD R17, R18, R17 ;  /* 0x0000001112117221 */ /* 0x000fc80000000000 */
[----:B------:R-:W-:-:S04]  /*0420*/  FADD R16, R17, R16 ;  /* 0x0000001011107221 */ /* 0x000fc80000000000 */
[----:B------:R-:W-:-:S04]  /*0430*/  FADD R15, R16, R15 ;  /* 0x0000000f100f7221 */ /* 0x000fc80000000000 */
[----:B--2---:R-:W-:-:S04]  /*0440*/  FADD R15, R15, R10 ;  /* 0x0000000a0f0f7221 */ /* 0x004fc80000000000 */
[----:B---3--:R-:W-:-:S04]  /*0450*/  FADD R24, R15, R24 ;  /* 0x000000180f187221 */ /* 0x008fc80000000000 */
[----:B----4-:R-:W-:-:S04]  /*0460*/  FADD R23, R24, R23 ;  /* 0x0000001718177221 */ /* 0x010fc80000000000 */
[----:B-----5:R-:W-:Y:S01]  /*0470*/  FADD R10, R23, R22 ;  /* 0x00000016170a7221 */ /* 0x020fe20000000000 */
[----:B------:R-:W-:Y:S06]  /*0480*/  @P1 BRA `(.L_x_8) ;  /* 0xfffffffc00641947 */ /* 0x000fec000383ffff */
.L_x_7:
[----:B------:R-:W-:Y:S05]  /*0490*/  @!P0 BRA `(.L_x_9) ;  /* 0x00000004000c8947 */ /* 0x000fea0003800000 */
[----:B------:R-:W-:Y:S02]  /*04a0*/  ISETP.GE.U32.AND P1, PT, R25, 0x8, PT ;  /* 0x000000081900780c */ /* 0x000fe40003f26070 */
[----:B------:R-:W-:Y:S02]  /*04b0*/  LOP3.LUT R14, R2, 0x7, RZ, 0xc0, !PT ;  /* 0x00000007020e7812 */ /* 0x000fe400078ec0ff */
[----:B------:R-:W-:Y:S02]  /*04c0*/  ISETP.GE.U32.AND.EX P1, PT, RZ, RZ, PT, P1 ;  /* 0x000000ffff00720c */ /* 0x000fe40003f26110 */
[----:B------:R-:W-:-:S04]  /*04d0*/  ISETP.NE.U32.AND P0, PT, R14, RZ, PT ;  /* 0x000000ff0e00720c */ /* 0x000fc80003f05070 */
[----:B------:R-:W-:-:S07]  /*04e0*/  ISETP.NE.AND.EX P0, PT, RZ, RZ, PT, P0 ;  /* 0x000000ffff00720c */ /* 0x000fce0003f05300 */
[----:B------:R-:W-:Y:S06]  /*04f0*/  @!P1 BRA `(.L_x_10) ;  /* 0x00000000005c9947 */ /* 0x000fec0003800000 */
[----:B------:R-:W1:Y:S01]  /*0500*/  LDCU.64 UR6, c[0x0][0x380] ;  /* 0x00007000ff0677ac */ /* 0x000e620008000a00 */
[----:B------:R-:W-:-:S05]  /*0510*/  IADD3 R7, P1, PT, R3, R4, RZ ;  /* 0x0000000403077210 */ /* 0x000fca0007f3e0ff */
[----:B------:R-:W-:Y:S01]  /*0520*/  IMAD.X R12, R8, 0x1, R11, P1 ;  /* 0x00000001080c7824 */ /* 0x000fe200008e060b */
[----:B-1----:R-:W-:-:S04]  /*0530*/  LEA R6, P1, R7, UR6, 0x2 ;  /* 0x0000000607067c11 */ /* 0x002fc8000f8210ff */
[----:B------:R-:W-:-:S05]  /*0540*/  LEA.HI.X R7, R7, UR7, R12, 0x2, P1 ;  /* 0x0000000707077c11 */ /* 0x000fca00088f140c */
[----:B0-----:R-:W2:Y:S04]  /*0550*/  LDG.E R13, desc[UR4][R6.64] ;  /* 0x00000004060d7981 */ /* 0x001ea8000c1e1900 */
[----:B------:R-:W3:Y:S04]  /*0560*/  LDG.E R12, desc[UR4][R6.64+0x4] ;  /* 0x00000404060c7981 */ /* 0x000ee8000c1e1900 */
[----:B------:R-:W4:Y:S04]  /*0570*/  LDG.E R15, desc[UR4][R6.64+0x8] ;  /* 0x00000804060f7981 */ /* 0x000f28000c1e1900 */
[----:B------:R-:W5:Y:S04]  /*0580*/  LDG.E R17, desc[UR4][R6.64+0xc] ;  /* 0x00000c0406117981 */ /* 0x000f68000c1e1900 */
[----:B------:R-:W5:Y:S04]  /*0590*/  LDG.E R19, desc[UR4][R6.64+0x10] ;  /* 0x0000100406137981 */ /* 0x000f68000c1e1900 */
[----:B------:R-:W5:Y:S04]  /*05a0*/  LDG.E R21, desc[UR4][R6.64+0x14] ;  /* 0x0000140406157981 */ /* 0x000f68000c1e1900 */
        /* <DEDUP_REMOVED lines=12> */
.L_x_10:
[----:B------:R-:W-:Y:S05]  /*0670*/  @!P0 BRA `(.L_x_9) ;  /* 0x0000000000948947 */ /* 0x000fea0003800000 */
[----:B------:R-:W-:-:S04]  /*0680*/  ISETP.GE.U32.AND P0, PT, R14, 0x4, PT ;  /* 0x000000040e00780c */ /* 0x000fc80003f06070 */
[----:B------:R-:W-:-:S13]  /*0690*/  ISETP.GE.U32.AND.EX P0, PT, RZ, RZ, PT, P0 ;  /* 0x000000ffff00720c */ /* 0x000fda0003f06100 */
[----:B------:R-:W1:Y:S01]  /*06a0*/  @P0 LDC.64 R14, c[0x0][0x380] ;  /* 0x0000e000ff0e0b82 */ /* 0x000e620000000a00 */
[----:B------:R-:W-:-:S05]  /*06b0*/  @P0 IADD3 R7, P1, PT, R3, R4, RZ ;  /* 0x0000000403070210 */ /* 0x000fca0007f3e0ff */
[----:B------:R-:W-:Y:S01]  /*06c0*/  @P0 IMAD.X R12, R8, 0x1, R11, P1 ;  /* 0x00000001080c0824 */ /* 0x000fe200008e060b */
[----:B-1----:R-:W-:-:S04]  /*06d0*/  @P0 LEA R6, P1, R7, R14, 0x2 ;  /* 0x0000000e07060211 */ /* 0x002fc800078210ff */
[----:B------:R-:W-:-:S05]  /*06e0*/  @P0 LEA.HI.X R7, R7, R15, R12, 0x2, P1 ;  /* 0x0000000f07070211 */ /* 0x000fca00008f140c */
[----:B0-----:R-:W2:Y:S04]  /*06f0*/  @P0 LDG.E R15, desc[UR4][R6.64] ;  /* 0x00000004060f0981 */ /* 0x001ea8000c1e1900 */
[----:B------:R-:W3:Y:S04]  /*0700*/  @P0 LDG.E R14, desc[UR4][R6.64+0x4] ;  /* 0x00000404060e0981 */ /* 0x000ee8000c1e1900 */
[----:B------:R-:W4:Y:S04]  /*0710*/  @P0 LDG.E R17, desc[UR4][R6.64+0x8] ;  /* 0x0000080406110981 */ /* 0x000f28000c1e1900 */
[----:B------:R-:W5:Y:S01]  /*0720*/  @P0 LDG.E R19, desc[UR4][R6.64+0xc] ;  /* 0x00000c0406130981 */ /* 0x000f62000c1e1900 */
[----:B------:R-:W-:-:S02]  /*0730*/  LOP3.LUT R12, R2, 0x3, RZ, 0xc0, !PT ;  /* 0x00000003020c7812 */ /* 0x000fc400078ec0ff */
[----:B------:R-:W-:Y:S02]  /*0740*/  MOV R13, RZ ;  /* 0x000000ff000d7202 */ /* 0x000fe40000000f00 */
[----:B------:R-:W-:Y:S02]  /*0750*/  ISETP.NE.U32.AND P1, PT, R12, RZ, PT ;  /* 0x000000ff0c00720c */ /* 0x000fe40003f25070 */
[----:B------:R-:W-:Y:S02]  /*0760*/  @P0 IADD3 R3, P2, PT, R3, 0x4, RZ ;  /* 0x0000000403030810 */ /* 0x000fe40007f5e0ff */
[----:B------:R-:W-:-:S03]  /*0770*/  ISETP.NE.AND.EX P1, PT, R13, RZ, PT, P1 ;  /* 0x000000ff0d00720c */ /* 0x000fc60003f25310 */
[----:B------:R-:W-:Y:S02]  /*0780*/  @P0 IMAD.X R8, RZ, RZ, R8, P2 ;  /* 0x000000ffff080224 */ /* 0x000fe400010e0608 */
[----:B--2---:R-:W-:-:S04]  /*0790*/  @P0 FADD R15, R10, R15 ;  /* 0x0000000f0a0f0221 */ /* 0x004fc80000000000 */
[----:B---3--:R-:W-:-:S04]  /*07a0*/  @P0 FADD R14, R15, R14 ;  /* 0x0000000e0f0e0221 */ /* 0x008fc80000000000 */
[----:B----4-:R-:W-:-:S04]  /*07b0*/  @P0 FADD R14, R14, R17 ;  /* 0x000000110e0e0221 */ /* 0x010fc80000000000 */
[----:B-----5:R-:W-:Y:S01]  /*07c0*/  @P0 FADD R10, R14, R19 ;  /* 0x000000130e0a0221 */ /* 0x020fe20000000000 */
[----:B------:R-:W-:Y:S06]  /*07d0*/  @!P1 BRA `(.L_x_9) ;  /* 0x00000000003c9947 */ /* 0x000fec0003800000 */
[----:B------:R-:W0:Y:S01]  /*07e0*/  LDCU.64 UR6, c[0x0][0x380] ;  /* 0x00007000ff0677ac */ /* 0x000e220008000a00 */
[----:B------:R-:W-:-:S05]  /*07f0*/  IADD3 R5, P0, PT, R3, R4, RZ ;  /* 0x0000000403057210 */ /* 0x000fca0007f1e0ff */
[----:B------:R-:W-:Y:S01]  /*0800*/  IMAD.X R8, R8, 0x1, R11, P0 ;  /* 0x0000000108087824 */ /* 0x000fe200000e060b */
[----:B0-----:R-:W-:-:S04]  /*0810*/  LEA R2, P1, R5, UR6, 0x2 ;  /* 0x0000000605027c11 */ /* 0x001fc8000f8210ff */
[----:B------:R-:W-:-:S09]  /*0820*/  LEA.HI.X R5, R5, UR7, R8, 0x2, P1 ;  /* 0x0000000705057c11 */ /* 0x000fd200088f1408 */
.L_x_11:
[----:B------:R-:W-:-:S06]  /*0830*/  MOV R3, R5 ;  /* 0x0000000500037202 */ /* 0x000fcc0000000f00 */
[----:B------:R0:W2:Y:S01]  /*0840*/  LDG.E R3, desc[UR4][R2.64] ;  /* 0x0000000402037981 */ /* 0x0000a2000c1e1900 */
[----:B------:R-:W-:-:S04]  /*0850*/  IADD3 R12, P0, PT, R12, -0x1, RZ ;  /* 0xffffffff0c0c7810 */ /* 0x000fc80007f1e0ff */
[----:B------:R-:W-:Y:S02]  /*0860*/  IADD3.X R13, PT, PT, R13, -0x1, RZ, P0, !PT ;  /* 0xffffffff0d0d7810 */ /* 0x000fe400007fe4ff */
[----:B------:R-:W-:Y:S02]  /*0870*/  ISETP.NE.U32.AND P0, PT, R12, RZ, PT ;  /* 0x000000ff0c00720c */ /* 0x000fe40003f05070 */
[----:B0-----:R-:W-:Y:S02]  /*0880*/  IADD3 R2, P1, PT, R2, 0x4, RZ ;  /* 0x0000000402027810 */ /* 0x001fe40007f3e0ff */
[----:B------:R-:W-:-:S03]  /*0890*/  ISETP.NE.AND.EX P0, PT, R13, RZ, PT, P0 ;  /* 0x000000ff0d00720c */ /* 0x000fc60003f05300 */
[----:B------:R-:W-:Y:S02]  /*08a0*/  IMAD.X R5, RZ, RZ, R5, P1 ;  /* 0x000000ffff057224 */ /* 0x000fe400008e0605 */
[----:B--2---:R-:W-:-:S08]  /*08b0*/  FADD R10, R3, R10 ;  /* 0x0000000a030a7221 */ /* 0x004fd00000000000 */
[----:B------:R-:W-:Y:S05]  /*08c0*/  @P0 BRA `(.L_x_11) ;  /* 0xfffffffc00d80947 */ /* 0x000fea000383ffff */
.L_x_9:
[----:B------:R-:W1:Y:S02]  /*08d0*/  LDCU.64 UR6, c[0x0][0x388] ;  /* 0x00007100ff0677ac */ /* 0x000e640008000a00 */
[----:B-1----:R-:W-:-:S04]  /*08e0*/  LEA R2, P0, R9, UR6, 0x2 ;  /* 0x0000000609027c11 */ /* 0x002fc8000f8010ff */
[----:B------:R-:W-:-:S05]  /*08f0*/  LEA.HI.X R3, R9, UR7, R0, 0x2, P0 ;  /* 0x0000000709037c11 */ /* 0x000fca00080f1400 */
[----:B0-----:R-:W-:Y:S01]  /*0900*/  STG.E desc[UR4][R2.64], R10 ;  /* 0x0000000a02007986 */ /* 0x001fe2000c101904 */
[----:B------:R-:W-:Y:S05]  /*0910*/  EXIT ;  /* 0x000000000000794d */ /* 0x000fea0003800000 */
.L_x_12:
        /* <DEDUP_REMOVED lines=14> */
.L_x_14:


//--------------------- .nv.shared.reserved.0     --------------------------
	.section	.nv.shared.reserved.0,"aw",@nobits
	.weak		__nv_reservedSMEM_offset_0_alias
	.size		__nv_reservedSMEM_offset_0_alias, 0, 64
	.other		__nv_reservedSMEM_offset_0_alias,@"STO_CUDA_RESERVED_SHARED STV_DEFAULT"
__nv_reservedSMEM_offset_0_alias:
	.zero		0
	.zero		64


//--------------------- .nv.constant0._Z11column_sumsPKfPfm --------------------------
	.section	.nv.constant0._Z11column_sumsPKfPfm,"a",@progbits
	.sectionflags	@""
	.align	4
.nv.constant0._Z11column_sumsPKfPfm:
	.zero		920


//--------------------- .nv.constant0._Z8row_sumsPKfPfm --------------------------
	.section	.nv.constant0._Z8row_sumsPKfPfm,"a",@progbits
	.sectionflags	@""
	.align	4
.nv.constant0._Z8row_sumsPKfPfm:
	.zero		920


//--------------------- SYMBOLS --------------------------

	.type		.nv.reservedSmem.offset0,@object
	.size		.nv.reservedSmem.offset0,0x4
